	.headerflags	@"EF_CUDA_TEXMODE_UNIFIED EF_CUDA_64BIT_ADDRESS EF_CUDA_ACCELERATORS EF_CUDA_SM90 EF_CUDA_VIRTUAL_SM(EF_CUDA_SM90)"
	.elftype	@"ET_EXEC"


//--------------------- .nv.info                  --------------------------
	.section	.nv.info,"",@"SHT_CUDA_INFO"
	.align	4


	//----- nvinfo : EIATTR_REGCOUNT
	.align		4
        /*0000*/ 	.byte	0x04, 0x2f
        /*0002*/ 	.short	(.L_2 - .L_1)
	.align		4
.L_1:
        /*0004*/ 	.word	index@(triton_red_fused__to_copy_add_mean_mul_pow_rsqrt_6)
        /*0008*/ 	.word	0x00000020


	//----- nvinfo : EIATTR_MIN_STACK_SIZE
	.align		4
.L_2:
        /*000c*/ 	.byte	0x04, 0x12
        /*000e*/ 	.short	(.L_4 - .L_3)
	.align		4
.L_3:
        /*0010*/ 	.word	index@(triton_red_fused__to_copy_add_mean_mul_pow_rsqrt_6)
        /*0014*/ 	.word	0x00000000


	//----- nvinfo : EIATTR_FRAME_SIZE
	.align		4
.L_4:
        /*0018*/ 	.byte	0x04, 0x11
        /*001a*/ 	.short	(.L_6 - .L_5)
	.align		4
.L_5:
        /*001c*/ 	.word	index@(triton_red_fused__to_copy_add_mean_mul_pow_rsqrt_6)
        /*0020*/ 	.word	0x00000000


	//----- nvinfo : EIATTR_MIN_STACK_SIZE
	.align		4
.L_6:
        /*0024*/ 	.byte	0x04, 0x12
        /*0026*/ 	.short	(.L_8 - .L_7)
	.align		4
.L_7:
        /*0028*/ 	.word	index@(triton_red_fused__to_copy_add_mean_mul_pow_rsqrt_6)
        /*002c*/ 	.word	0x00000000
.L_8:


//--------------------- .nv.info.triton_red_fused__to_copy_add_mean_mul_pow_rsqrt_6 --------------------------
	.section	.nv.info.triton_red_fused__to_copy_add_mean_mul_pow_rsqrt_6,"",@"SHT_CUDA_INFO"
	.sectionflags	@""
	.align	4


	//----- nvinfo : EIATTR_CUDA_API_VERSION
	.align		4
        /*0000*/ 	.byte	0x04, 0x37
        /*0002*/ 	.short	(.L_10 - .L_9)
.L_9:
        /*0004*/ 	.word	0x0000007c


	//----- nvinfo : EIATTR_KPARAM_INFO
	.align		4
.L_10:
        /*0008*/ 	.byte	0x04, 0x17
        /*000a*/ 	.short	(.L_12 - .L_11)
.L_11:
        /*000c*/ 	.word	0x00000000
        /*0010*/ 	.short	0x0007
        /*0012*/ 	.short	0x0030
        /*0014*/ 	.byte	0x00, 0xf4, 0x21, 0x00


	//----- nvinfo : EIATTR_KPARAM_INFO
	.align		4
.L_12:
        /*0018*/ 	.byte	0x04, 0x17
        /*001a*/ 	.short	(.L_14 - .L_13)
.L_13:
        /*001c*/ 	.word	0x00000000
        /*0020*/ 	.short	0x0006
        /*0022*/ 	.short	0x002c
        /*0024*/ 	.byte	0x00, 0xf0, 0x11, 0x00


	//----- nvinfo : EIATTR_KPARAM_INFO
	.align		4
.L_14:
        /*0028*/ 	.byte	0x04, 0x17
        /*002a*/ 	.short	(.L_16 - .L_15)
.L_15:
        /*002c*/ 	.word	0x00000000
        /*0030*/ 	.short	0x0005
        /*0032*/ 	.short	0x0028
        /*0034*/ 	.byte	0x00, 0xf0, 0x11, 0x00


	//----- nvinfo : EIATTR_KPARAM_INFO
	.align		4
.L_16:
        /*0038*/ 	.byte	0x04, 0x17
        /*003a*/ 	.short	(.L_18 - .L_17)
.L_17:
        /*003c*/ 	.word	0x00000000
        /*0040*/ 	.short	0x0004
        /*0042*/ 	.short	0x0020
        /*0044*/ 	.byte	0x00, 0xf4, 0x21, 0x00


	//----- nvinfo : EIATTR_KPARAM_INFO
	.align		4
.L_18:
        /*0048*/ 	.byte	0x04, 0x17
        /*004a*/ 	.short	(.L_20 - .L_19)
.L_19:
        /*004c*/ 	.word	0x00000000
        /*0050*/ 	.short	0x0003
        /*0052*/ 	.short	0x0018
        /*0054*/ 	.byte	0x00, 0xf4, 0x21, 0x00


	//----- nvinfo : EIATTR_KPARAM_INFO
	.align		4
.L_20:
        /*0058*/ 	.byte	0x04, 0x17
        /*005a*/ 	.short	(.L_22 - .L_21)
.L_21:
        /*005c*/ 	.word	0x00000000
        /*0060*/ 	.short	0x0002
        /*0062*/ 	.short	0x0010
        /*0064*/ 	.byte	0x00, 0xf4, 0x21, 0x00


	//----- nvinfo : EIATTR_KPARAM_INFO
	.align		4
.L_22:
        /*0068*/ 	.byte	0x04, 0x17
        /*006a*/ 	.short	(.L_24 - .L_23)
.L_23:
        /*006c*/ 	.word	0x00000000
        /*0070*/ 	.short	0x0001
        /*0072*/ 	.short	0x0008
        /*0074*/ 	.byte	0x00, 0xf4, 0x21, 0x00


	//----- nvinfo : EIATTR_KPARAM_INFO
	.align		4
.L_24:
        /*0078*/ 	.byte	0x04, 0x17
        /*007a*/ 	.short	(.L_26 - .L_25)
.L_25:
        /*007c*/ 	.word	0x00000000
        /*0080*/ 	.short	0x0000
        /*0082*/ 	.short	0x0000
        /*0084*/ 	.byte	0x00, 0xf4, 0x21, 0x00


	//----- nvinfo : EIATTR_SPARSE_MMA_MASK
	.align		4
.L_26:
        /*0088*/ 	.byte	0x03, 0x50
        /*008a*/ 	.short	0x0000


	//----- nvinfo : EIATTR_MAXREG_COUNT
	.align		4
        /*008c*/ 	.byte	0x03, 0x1b
        /*008e*/ 	.short	0x00ff


	//----- nvinfo : EIATTR_COOP_GROUP_MASK_REGIDS
	.align		4
        /*0090*/ 	.byte	0x04, 0x29
        /*0092*/ 	.short	(.L_28 - .L_27)


	//   ....[0]....
.L_27:
        /*0094*/ 	.word	0xffffffff


	//   ....[1]....
        /*0098*/ 	.word	0xffffffff


	//----- nvinfo : EIATTR_COOP_GROUP_INSTR_OFFSETS
	.align		4
.L_28:
        /*009c*/ 	.byte	0x04, 0x28
        /*009e*/ 	.short	(.L_30 - .L_29)


	//   ....[0]....
.L_29:
        /*00a0*/ 	.word	0x00000ff0


	//   ....[1]....
        /*00a4*/ 	.word	0x00001090


	//----- nvinfo : EIATTR_EXIT_INSTR_OFFSETS
	.align		4
.L_30:
        /*00a8*/ 	.byte	0x04, 0x1c
        /*00aa*/ 	.short	(.L_32 - .L_31)


	//   ....[0]....
.L_31:
        /*00ac*/ 	.word	0x000013a0


	//----- nvinfo : EIATTR_REQNTID
	.align		4
.L_32:
        /*00b0*/ 	.byte	0x04, 0x10
        /*00b2*/ 	.short	(.L_34 - .L_33)
.L_33:
        /*00b4*/ 	.word	0x00000100
        /*00b8*/ 	.word	0x00000001
        /*00bc*/ 	.word	0x00000001


	//----- nvinfo : EIATTR_CRS_STACK_SIZE
	.align		4
.L_34:
        /*00c0*/ 	.byte	0x04, 0x1e
        /*00c2*/ 	.short	(.L_36 - .L_35)
.L_35:
        /*00c4*/ 	.word	0x00000000


	//----- nvinfo : EIATTR_CBANK_PARAM_SIZE
	.align		4
.L_36:
        /*00c8*/ 	.byte	0x03, 0x19
        /*00ca*/ 	.short	0x0038


	//----- nvinfo : EIATTR_PARAM_CBANK
	.align		4
        /*00cc*/ 	.byte	0x04, 0x0a
        /*00ce*/ 	.short	(.L_38 - .L_37)
	.align		4
.L_37:
        /*00d0*/ 	.word	index@(.nv.constant0.triton_red_fused__to_copy_add_mean_mul_pow_rsqrt_6)
        /*00d4*/ 	.short	0x0210
        /*00d6*/ 	.short	0x0038


	//----- nvinfo : EIATTR_SW_WAR
	.align		4
.L_38:
        /*00d8*/ 	.byte	0x04, 0x36
        /*00da*/ 	.short	(.L_40 - .L_39)
.L_39:
        /*00dc*/ 	.word	0x00000008
.L_40:


//--------------------- .nv.callgraph             --------------------------
	.section	.nv.callgraph,"",@"SHT_CUDA_CALLGRAPH"
	.align	4
	.sectionentsize	8
	.align		4
        /*0000*/ 	.word	0x00000000
	.align		4
        /*0004*/ 	.word	0xffffffff
	.align		4
        /*0008*/ 	.word	0x00000000
	.align		4
        /*000c*/ 	.word	0xfffffffe
	.align		4
        /*0010*/ 	.word	0x00000000
	.align		4
        /*0014*/ 	.word	0xfffffffd
	.align		4
        /*0018*/ 	.word	0x00000000
	.align		4
        /*001c*/ 	.word	0xfffffffc


//--------------------- .nv.constant4             --------------------------
	.section	.nv.constant4,"a",@progbits
	.align	8
	.align		8
.nv.constant4:
        /*0000*/ 	.dword	_$_str


//--------------------- .text.triton_red_fused__to_copy_add_mean_mul_pow_rsqrt_6 --------------------------
	.section	.text.triton_red_fused__to_copy_add_mean_mul_pow_rsqrt_6,"ax",@progbits
	.sectionflags	@"SHF_BARRIERS=1"
	.align	128
        .global         triton_red_fused__to_copy_add_mean_mul_pow_rsqrt_6
        .type           triton_red_fused__to_copy_add_mean_mul_pow_rsqrt_6,@function
        .size           triton_red_fused__to_copy_add_mean_mul_pow_rsqrt_6,(.L_x_4 - triton_red_fused__to_copy_add_mean_mul_pow_rsqrt_6)
        .other          triton_red_fused__to_copy_add_mean_mul_pow_rsqrt_6,@"STO_CUDA_ENTRY STV_DEFAULT"
triton_red_fused__to_copy_add_mean_mul_pow_rsqrt_6:
.text.triton_red_fused__to_copy_add_mean_mul_pow_rsqrt_6:
[----:B------:R-:W0:Y:S02]  /*0000*/  LDC R1, c[0x0][0x28] ;  /* 0x00000a00ff017b82 */ /* 0x000e240000000800 */
[----:B------:R-:W1:Y:S01]  /*0010*/  S2R R0, SR_TID.X ;  /* 0x0000000000007919 */ /* 0x000e620000002100 */
[----:B------:R-:W-:Y:S01]  /*0020*/  ULDC UR8, c[0x0][0x238] ;  /* 0x00008e0000087ab9 */ /* 0x000fe20000000800 */
[----:B------:R-:W-:Y:S01]  /*0030*/  ULDC.64 UR6, c[0x0][0x208] ;  /* 0x0000820000067ab9 */ /* 0x000fe20000000a00 */
[----:B------:R-:W2:Y:S01]  /*0040*/  S2R R3, SR_CTAID.X ;  /* 0x0000000000037919 */ /* 0x000ea20000002500 */
[----:B-1----:R-:W-:Y:S02]  /*0050*/  SHF.R.U32.HI R2, RZ, 0x2, R0 ;  /* 0x00000002ff027819 */ /* 0x002fe40000011600 */
[----:B------:R-:W-:Y:S02]  /*0060*/  LOP3.LUT R5, R0, 0x3, RZ, 0xc0, !PT ;  /* 0x0000000300057812 */ /* 0x000fe400078ec0ff */
[----:B--2---:R-:W-:Y:S02]  /*0070*/  SHF.L.U32 R3, R3, 0x2, RZ ;  /* 0x0000000203037819 */ /* 0x004fe400000006ff */
[----:B------:R-:W-:-:S04]  /*0080*/  SGXT.U32 R2, R2, 0x2 ;  /* 0x000000020202781a */ /* 0x000fc80000000000 */
[----:B------:R-:W-:-:S04]  /*0090*/  LOP3.LUT R4, R2, R3, RZ, 0xfc, !PT ;  /* 0x0000000302047212 */ /* 0x000fc800078efcff */
[C---:B------:R-:W-:Y:S02]  /*00a0*/  ISETP.GE.AND P1, PT, R4.reuse, UR8, PT ;  /* 0x0000000804007c0c */ /* 0x040fe4000bf26270 */
[----:B------:R-:W-:-:S11]  /*00b0*/  LEA R6, R4, R5, 0xc ;  /* 0x0000000504067211 */ /* 0x000fd600078e60ff */
[----:B------:R-:W-:Y:S01]  /*00c0*/  @P1 MOV R22, RZ ;  /* 0x000000ff00161202 */ /* 0x000fe20000000f00 */
[----:B------:R-:W-:Y:S06]  /*00d0*/  @P1 BRA `(.L_x_0) ;  /* 0x0000000c00c01947 */ /* 0x000fec0003800000 */
[----:B------:R-:W1:Y:S01]  /*00e0*/  LDC.64 R14, c[0x0][0x220] ;  /* 0x00008800ff0e7b82 */ /* 0x000e620000000a00 */
[----:B------:R-:W-:Y:S02]  /*00f0*/  IADD3 R19, R6, 0x4, RZ ;  /* 0x0000000406137810 */ /* 0x000fe40007ffe0ff */
[----:B------:R-:W-:-:S05]  /*0100*/  IADD3 R9, R6, 0x8, RZ ;  /* 0x0000000806097810 */ /* 0x000fca0007ffe0ff */
[----:B------:R-:W2:Y:S01]  /*0110*/  LDC.64 R12, c[0x0][0x218] ;  /* 0x00008600ff0c7b82 */ /* 0x000ea20000000a00 */
[----:B------:R-:W-:Y:S01]  /*0120*/  IADD3 R17, R6, 0xc, RZ ;  /* 0x0000000c06117810 */ /* 0x000fe20007ffe0ff */
[----:B-1----:R-:W-:-:S06]  /*0130*/  IMAD.WIDE R20, R6, 0x2, R14 ;  /* 0x0000000206147825 */ /* 0x002fcc00078e020e */
[----:B------:R-:W3:Y:S01]  /*0140*/  LDG.E.EL.U16 R20, desc[UR6][R20.64] ;  /* 0x0000000614147981 */ /* 0x000ee2000c2e1500 */
[----:B--2---:R-:W-:-:S04]  /*0150*/  IMAD.WIDE R26, R6, 0x2, R12 ;  /* 0x00000002061a7825 */ /* 0x004fc800078e020c */
[C---:B------:R-:W-:Y:S01]  /*0160*/  IMAD.WIDE R22, R19.reuse, 0x2, R12 ;  /* 0x0000000213167825 */ /* 0x040fe200078e020c */
[----:B------:R-:W2:Y:S03]  /*0170*/  LDG.E.EL.U16 R7, desc[UR6][R26.64] ;  /* 0x000000061a077981 */ /* 0x000ea6000c2e1500 */
[----:B------:R-:W-:Y:S02]  /*0180*/  IMAD.WIDE R18, R19, 0x2, R14 ;  /* 0x0000000213127825 */ /* 0x000fe400078e020e */
[----:B------:R-:W4:Y:S02]  /*0190*/  LDG.E.EL.U16 R22, desc[UR6][R22.64] ;  /* 0x0000000616167981 */ /* 0x000f24000c2e1500 */
[C---:B------:R-:W-:Y:S02]  /*01a0*/  IMAD.WIDE R24, R9.reuse, 0x2, R12 ;  /* 0x0000000209187825 */ /* 0x040fe400078e020c */
[----:B------:R-:W5:Y:S02]  /*01b0*/  LDG.E.EL.U16 R18, desc[UR6][R18.64] ;  /* 0x0000000612127981 */ /* 0x000f64000c2e1500 */
[----:B------:R-:W-:-:S02]  /*01c0*/  IMAD.WIDE R8, R9, 0x2, R14 ;  /* 0x0000000209087825 */ /* 0x000fc400078e020e */
[----:B------:R-:W5:Y:S02]  /*01d0*/  LDG.E.EL.U16 R24, desc[UR6][R24.64] ;  /* 0x0000000618187981 */ /* 0x000f64000c2e1500 */
[C---:B------:R-:W-:Y:S02]  /*01e0*/  IMAD.WIDE R10, R17.reuse, 0x2, R12 ;  /* 0x00000002110a7825 */ /* 0x040fe400078e020c */
[----:B------:R-:W5:Y:S02]  /*01f0*/  LDG.E.EL.U16 R8, desc[UR6][R8.64] ;  /* 0x0000000608087981 */ /* 0x000f64000c2e1500 */
[----:B------:R-:W-:Y:S02]  /*0200*/  IMAD.WIDE R16, R17, 0x2, R14 ;  /* 0x0000000211107825 */ /* 0x000fe400078e020e */
[----:B------:R-:W5:Y:S04]  /*0210*/  LDG.E.EL.U16 R10, desc[UR6][R10.64] ;  /* 0x000000060a0a7981 */ /* 0x000f68000c2e1500 */
[----:B------:R-:W5:Y:S01]  /*0220*/  LDG.E.EL.U16 R16, desc[UR6][R16.64] ;  /* 0x0000000610107981 */ /* 0x000f62000c2e1500 */
[----:B---3--:R-:W-:-:S02]  /*0230*/  HADD2.F32 R20, -RZ, R20.H0_H0 ;  /* 0x20000014ff147230 */ /* 0x008fc40000004100 */
[----:B--2---:R-:W-:Y:S02]  /*0240*/  HADD2.F32 R7, -RZ, R7.H0_H0 ;  /* 0x20000007ff077230 */ /* 0x004fe40000004100 */
[----:B----4-:R-:W-:-:S03]  /*0250*/  HADD2.F32 R22, -RZ, R22.H0_H0 ;  /* 0x20000016ff167230 */ /* 0x010fc60000004100 */
[----:B------:R-:W-:Y:S01]  /*0260*/  FADD R7, R7, R20 ;  /* 0x0000001407077221 */ /* 0x000fe20000000000 */
[----:B-----5:R-:W-:-:S03]  /*0270*/  HADD2.F32 R19, -RZ, R18.H0_H0 ;  /* 0x20000012ff137230 */ /* 0x020fc60000004100 */
[----:B------:R-:W-:Y:S01]  /*0280*/  FFMA R7, R7, R7, RZ ;  /* 0x0000000707077223 */ /* 0x000fe200000000ff */
[----:B------:R-:W-:Y:S02]  /*0290*/  HADD2.F32 R24, -RZ, R24.H0_H0 ;  /* 0x20000018ff187230 */ /* 0x000fe40000004100 */
[----:B------:R-:W-:Y:S01]  /*02a0*/  FADD R22, R22, R19 ;  /* 0x0000001316167221 */ /* 0x000fe20000000000 */
[----:B------:R-:W-:-:S03]  /*02b0*/  HADD2.F32 R19, -RZ, R8.H0_H0 ;  /* 0x20000008ff137230 */ /* 0x000fc60000004100 */
[----:B------:R-:W-:Y:S01]  /*02c0*/  FFMA R7, R22, R22, R7 ;  /* 0x0000001616077223 */ /* 0x000fe20000000007 */
[----:B------:R-:W-:Y:S02]  /*02d0*/  HADD2.F32 R10, -RZ, R10.H0_H0 ;  /* 0x2000000aff0a7230 */ /* 0x000fe40000004100 */
[----:B------:R-:W-:Y:S01]  /*02e0*/  FADD R24, R24, R19 ;  /* 0x0000001318187221 */ /* 0x000fe20000000000 */
[----:B------:R-:W-:-:S03]  /*02f0*/  HADD2.F32 R9, -RZ, R16.H0_H0 ;  /* 0x20000010ff097230 */ /* 0x000fc60000004100 */
[----:B------:R-:W-:Y:S02]  /*0300*/  FFMA R7, R24, R24, R7 ;  /* 0x0000001818077223 */ /* 0x000fe40000000007 */
[----:B------:R-:W-:Y:S01]  /*0310*/  FADD R10, R10, R9 ;  /* 0x000000090a0a7221 */ /* 0x000fe20000000000 */
[----:B------:R-:W-:-:S03]  /*0320*/  HFMA2.MMA R9, -RZ, RZ, 0, 7.152557373046875e-07 ;  /* 0x0000000cff097435 */ /* 0x000fc600000001ff */
[----:B------:R-:W-:-:S08]  /*0330*/  FFMA R22, R10, R10, R7 ;  /* 0x0000000a0a167223 */ /* 0x000fd00000000007 */
.L_x_1:
[----:B------:R-:W-:-:S04]  /*0340*/  IADD3 R7, R9, 0x4, RZ ;  /* 0x0000000409077810 */ /* 0x000fc80007ffe0ff */
[----:B------:R-:W-:-:S05]  /*0350*/  LOP3.LUT R7, R6, R7, RZ, 0xfc, !PT ;  /* 0x0000000706077212 */ /* 0x000fca00078efcff */
[----:B------:R-:W-:-:S04]  /*0360*/  IMAD.WIDE R10, R7, 0x2, R12 ;  /* 0x00000002070a7825 */ /* 0x000fc800078e020c */
[----:B------:R-:W-:Y:S01]  /*0370*/  IMAD.WIDE R24, R7, 0x2, R14 ;  /* 0x0000000207187825 */ /* 0x000fe200078e020e */
[----:B------:R-:W2:Y:S01]  /*0380*/  LDG.E.EL.U16 R17, desc[UR6][R10.64] ;  /* 0x000000060a117981 */ /* 0x000ea2000c2e1500 */
[----:B------:R-:W-:-:S03]  /*0390*/  IADD3 R7, R9, 0x8, RZ ;  /* 0x0000000809077810 */ /* 0x000fc60007ffe0ff */
[----:B------:R-:W3:Y:S01]  /*03a0*/  LDG.E.EL.U16 R16, desc[UR6][R24.64] ;  /* 0x0000000618107981 */ /* 0x000ee2000c2e1500 */
[----:B------:R-:W-:-:S05]  /*03b0*/  LOP3.LUT R7, R6, R7, RZ, 0xfc, !PT ;  /* 0x0000000706077212 */ /* 0x000fca00078efcff */
[----:B------:R-:W-:-:S04]  /*03c0*/  IMAD.WIDE R28, R7, 0x2, R12 ;  /* 0x00000002071c7825 */ /* 0x000fc800078e020c */
[----:B------:R-:W-:Y:S02]  /*03d0*/  IMAD.WIDE R20, R7, 0x2, R14 ;  /* 0x0000000207147825 */ /* 0x000fe400078e020e */
[----:B------:R-:W4:Y:S04]  /*03e0*/  LDG.E.EL.U16 R28, desc[UR6][R28.64] ;  /* 0x000000061c1c7981 */ /* 0x000f28000c2e1500 */
[----:B------:R1:W5:Y:S01]  /*03f0*/  LDG.E.EL.U16 R23, desc[UR6][R20.64] ;  /* 0x0000000614177981 */ /* 0x000362000c2e1500 */
[----:B------:R-:W-:Y:S02]  /*0400*/  IADD3 R7, R9, 0xc, RZ ;  /* 0x0000000c09077810 */ /* 0x000fe40007ffe0ff */
[----:B------:R-:W-:Y:S02]  /*0410*/  IADD3 R27, R9, 0x10, RZ ;  /* 0x00000010091b7810 */ /* 0x000fe40007ffe0ff */
[----:B------:R-:W-:-:S05]  /*0420*/  LOP3.LUT R7, R6, R7, RZ, 0xfc, !PT ;  /* 0x0000000706077212 */ /* 0x000fca00078efcff */
[----:B------:R-:W-:Y:S01]  /*0430*/  IMAD.WIDE R18, R7, 0x2, R12 ;  /* 0x0000000207127825 */ /* 0x000fe200078e020c */
[----:B01----:R-:W-:-:S03]  /*0440*/  IADD3 R21, R9, 0x14, RZ ;  /* 0x0000001409157810 */ /* 0x003fc60007ffe0ff */
[----:B------:R-:W-:Y:S01]  /*0450*/  IMAD.WIDE R10, R7, 0x2, R14 ;  /* 0x00000002070a7825 */ /* 0x000fe200078e020e */
[C---:B------:R-:W-:Y:S01]  /*0460*/  LOP3.LUT R7, R6.reuse, R27, RZ, 0xfc, !PT ;  /* 0x0000001b06077212 */ /* 0x040fe200078efcff */
[----:B------:R0:W5:Y:S01]  /*0470*/  LDG.E.EL.U16 R8, desc[UR6][R18.64] ;  /* 0x0000000612087981 */ /* 0x000162000c2e1500 */
[----:B------:R-:W-:-:S03]  /*0480*/  LOP3.LUT R21, R6, R21, RZ, 0xfc, !PT ;  /* 0x0000001506157212 */ /* 0x000fc600078efcff */
[----:B------:R-:W5:Y:S01]  /*0490*/  LDG.E.EL.U16 R10, desc[UR6][R10.64] ;  /* 0x000000060a0a7981 */ /* 0x000f62000c2e1500 */
[----:B------:R-:W-:-:S04]  /*04a0*/  IMAD.WIDE R26, R7, 0x2, R12 ;  /* 0x00000002071a7825 */ /* 0x000fc800078e020c */
[----:B0-----:R-:W-:Y:S01]  /*04b0*/  IMAD.WIDE R18, R7, 0x2, R14 ;  /* 0x0000000207127825 */ /* 0x001fe200078e020e */
[----:B------:R-:W-:Y:S01]  /*04c0*/  IADD3 R29, R9, 0x18, RZ ;  /* 0x00000018091d7810 */ /* 0x000fe20007ffe0ff */
[----:B------:R-:W5:Y:S02]  /*04d0*/  LDG.E.EL.U16 R7, desc[UR6][R26.64] ;  /* 0x000000061a077981 */ /* 0x000f64000c2e1500 */
[C---:B------:R-:W-:Y:S02]  /*04e0*/  IMAD.WIDE R24, R21.reuse, 0x2, R12 ;  /* 0x0000000215187825 */ /* 0x040fe400078e020c */
[----:B------:R0:W5:Y:S02]  /*04f0*/  LDG.E.EL.U16 R11, desc[UR6][R18.64] ;  /* 0x00000006120b7981 */ /* 0x000164000c2e1500 */
[----:B------:R-:W-:Y:S02]  /*0500*/  IMAD.WIDE R20, R21, 0x2, R14 ;  /* 0x0000000215147825 */ /* 0x000fe400078e020e */
[----:B------:R-:W5:Y:S01]  /*0510*/  LDG.E.EL.U16 R24, desc[UR6][R24.64] ;  /* 0x0000000618187981 */ /* 0x000f62000c2e1500 */
[----:B0-----:R-:W-:-:S03]  /*0520*/  LOP3.LUT R19, R6, R29, RZ, 0xfc, !PT ;  /* 0x0000001d06137212 */ /* 0x001fc600078efcff */
[----:B------:R0:W5:Y:S02]  /*0530*/  LDG.E.EL.U16 R25, desc[UR6][R20.64] ;  /* 0x0000000614197981 */ /* 0x000164000c2e1500 */
[----:B0-----:R-:W-:-:S04]  /*0540*/  IADD3 R21, R9, 0x1c, RZ ;  /* 0x0000001c09157810 */ /* 0x001fc80007ffe0ff */
[----:B------:R-:W-:Y:S01]  /*0550*/  LOP3.LUT R21, R6, R21, RZ, 0xfc, !PT ;  /* 0x0000001506157212 */ /* 0x000fe200078efcff */
[----:B--2---:R-:W-:Y:S02]  /*0560*/  HADD2.F32 R29, -RZ, R17.H0_H0 ;  /* 0x20000011ff1d7230 */ /* 0x004fe40000004100 */
[----:B---3--:R-:W-:Y:S02]  /*0570*/  HADD2.F32 R20, -RZ, R16.H0_H0 ;  /* 0x20000010ff147230 */ /* 0x008fe40000004100 */
[----:B------:R-:W-:-:S04]  /*0580*/  IMAD.WIDE R16, R19, 0x2, R12 ;  /* 0x0000000213107825 */ /* 0x000fc800078e020c */
[----:B------:R-:W-:Y:S01]  /*0590*/  IMAD.WIDE R18, R19, 0x2, R14 ;  /* 0x0000000213127825 */ /* 0x000fe200078e020e */
[----:B------:R0:W2:Y:S04]  /*05a0*/  LDG.E.EL.U16 R26, desc[UR6][R16.64] ;  /* 0x00000006101a7981 */ /* 0x0000a8000c2e1500 */
[----:B------:R1:W3:Y:S01]  /*05b0*/  LDG.E.EL.U16 R27, desc[UR6][R18.64] ;  /* 0x00000006121b7981 */ /* 0x0002e2000c2e1500 */
[----:B----4-:R-:W-:Y:S02]  /*05c0*/  HADD2.F32 R28, -RZ, R28.H0_H0 ;  /* 0x2000001cff1c7230 */ /* 0x010fe40000004100 */
[----:B------:R-:W-:Y:S01]  /*05d0*/  FADD R29, R29, R20 ;  /* 0x000000141d1d7221 */ /* 0x000fe20000000000 */
[----:B0-----:R-:W-:-:S04]  /*05e0*/  IMAD.WIDE R16, R21, 0x2, R12 ;  /* 0x0000000215107825 */ /* 0x001fc800078e020c */
[----:B-1----:R-:W-:Y:S01]  /*05f0*/  IMAD.WIDE R18, R21, 0x2, R14 ;  /* 0x0000000215127825 */ /* 0x002fe200078e020e */
[----:B------:R-:W-:Y:S01]  /*0600*/  IADD3 R20, R9, 0x20, RZ ;  /* 0x0000002009147810 */ /* 0x000fe20007ffe0ff */
[----:B------:R0:W4:Y:S02]  /*0610*/  LDG.E.EL.U16 R16, desc[UR6][R16.64] ;  /* 0x0000000610107981 */ /* 0x000124000c2e1500 */
[----:B-----5:R-:W-:Y:S02]  /*0620*/  HADD2.F32 R23, -RZ, R23.H0_H0 ;  /* 0x20000017ff177230 */ /* 0x020fe40000004100 */
[----:B------:R-:W5:Y:S03]  /*0630*/  LDG.E.EL.U16 R18, desc[UR6][R18.64] ;  /* 0x0000000612127981 */ /* 0x000f66000c2e1500 */
[----:B------:R-:W-:Y:S01]  /*0640*/  FADD R28, R28, R23 ;  /* 0x000000171c1c7221 */ /* 0x000fe20000000000 */
[----:B------:R-:W-:Y:S01]  /*0650*/  LOP3.LUT R23, R6, R20, RZ, 0xfc, !PT ;  /* 0x0000001406177212 */ /* 0x000fe200078efcff */
[----:B------:R-:W-:-:S04]  /*0660*/  FFMA R29, R29, R29, R22 ;  /* 0x0000001d1d1d7223 */ /* 0x000fc80000000016 */
[----:B------:R-:W-:-:S04]  /*0670*/  IMAD.WIDE R20, R23, 0x2, R12 ;  /* 0x0000000217147825 */ /* 0x000fc800078e020c */
[----:B------:R-:W-:Y:S02]  /*0680*/  IMAD.WIDE R22, R23, 0x2, R14 ;  /* 0x0000000217167825 */ /* 0x000fe400078e020e */
[----:B------:R1:W5:Y:S04]  /*0690*/  LDG.E.EL.U16 R20, desc[UR6][R20.64] ;  /* 0x0000000614147981 */ /* 0x000368000c2e1500 */
[----:B------:R-:W5:Y:S01]  /*06a0*/  LDG.E.EL.U16 R22, desc[UR6][R22.64] ;  /* 0x0000000616167981 */ /* 0x000f62000c2e1500 */
[----:B0-----:R-:W-:Y:S01]  /*06b0*/  FFMA R17, R28, R28, R29 ;  /* 0x0000001c1c117223 */ /* 0x001fe2000000001d */
[----:B------:R-:W-:Y:S02]  /*06c0*/  HADD2.F32 R8, -RZ, R8.H0_H0 ;  /* 0x20000008ff087230 */ /* 0x000fe40000004100 */
[----:B------:R-:W-:Y:S01]  /*06d0*/  HADD2.F32 R29, -RZ, R10.H0_H0 ;  /* 0x2000000aff1d7230 */ /* 0x000fe20000004100 */
[----:B------:R-:W-:Y:S01]  /*06e0*/  IADD3 R28, R9, 0x24, RZ ;  /* 0x00000024091c7810 */ /* 0x000fe20007ffe0ff */
[----:B------:R-:W-:-:S02]  /*06f0*/  HADD2.F32 R7, -RZ, R7.H0_H0 ;  /* 0x20000007ff077230 */ /* 0x000fc40000004100 */
[----:B------:R-:W-:Y:S02]  /*0700*/  HADD2.F32 R11, -RZ, R11.H0_H0 ;  /* 0x2000000bff0b7230 */ /* 0x000fe40000004100 */
[----:B------:R-:W-:Y:S01]  /*0710*/  FADD R8, R8, R29 ;  /* 0x0000001d08087221 */ /* 0x000fe20000000000 */
[----:B------:R-:W-:-:S03]  /*0720*/  LOP3.LUT R10, R6, R28, RZ, 0xfc, !PT ;  /* 0x0000001c060a7212 */ /* 0x000fc600078efcff */
[----:B------:R-:W-:Y:S01]  /*0730*/  FFMA R17, R8, R8, R17 ;  /* 0x0000000808117223 */ /* 0x000fe20000000011 */
[----:B------:R-:W-:Y:S01]  /*0740*/  FADD R8, R7, R11 ;  /* 0x0000000b07087221 */ /* 0x000fe20000000000 */
[----:B------:R-:W-:Y:S01]  /*0750*/  IADD3 R7, R9, 0x28, RZ ;  /* 0x0000002809077810 */ /* 0x000fe20007ffe0ff */
[----:B------:R-:W-:-:S04]  /*0760*/  IMAD.WIDE R28, R10, 0x2, R12 ;  /* 0x000000020a1c7825 */ /* 0x000fc800078e020c */
[----:B-1----:R-:W-:Y:S02]  /*0770*/  HADD2.F32 R21, -RZ, R24.H0_H0 ;  /* 0x20000018ff157230 */ /* 0x002fe40000004100 */
[----:B------:R-:W-:-:S04]  /*0780*/  IMAD.WIDE R10, R10, 0x2, R14 ;  /* 0x000000020a0a7825 */ /* 0x000fc800078e020e */
[----:B------:R-:W-:Y:S01]  /*0790*/  FFMA R19, R8, R8, R17 ;  /* 0x0000000808137223 */ /* 0x000fe20000000011 */
[----:B------:R-:W5:Y:S01]  /*07a0*/  LDG.E.EL.U16 R28, desc[UR6][R28.64] ;  /* 0x000000061c1c7981 */ /* 0x000f62000c2e1500 */
[----:B------:R-:W-:Y:S01]  /*07b0*/  HADD2.F32 R24, -RZ, R25.H0_H0 ;  /* 0x20000019ff187230 */ /* 0x000fe20000004100 */
[C---:B------:R-:W-:Y:S02]  /*07c0*/  LOP3.LUT R25, R6.reuse, R7, RZ, 0xfc, !PT ;  /* 0x0000000706197212 */ /* 0x040fe400078efcff */
[----:B------:R-:W-:Y:S01]  /*07d0*/  IADD3 R17, R9, 0x2c, RZ ;  /* 0x0000002c09117810 */ /* 0x000fe20007ffe0ff */
[----:B------:R0:W5:Y:S01]  /*07e0*/  LDG.E.EL.U16 R7, desc[UR6][R10.64] ;  /* 0x000000060a077981 */ /* 0x000162000c2e1500 */
[----:B------:R-:W-:Y:S02]  /*07f0*/  FADD R21, R21, R24 ;  /* 0x0000001815157221 */ /* 0x000fe40000000000 */
[----:B------:R-:W-:Y:S01]  /*0800*/  LOP3.LUT R17, R6, R17, RZ, 0xfc, !PT ;  /* 0x0000001106117212 */ /* 0x000fe200078efcff */
[----:B0-----:R-:W-:-:S04]  /*0810*/  IMAD.WIDE R10, R25, 0x2, R12 ;  /* 0x00000002190a7825 */ /* 0x001fc800078e020c */
[----:B------:R-:W-:Y:S01]  /*0820*/  IMAD.WIDE R24, R25, 0x2, R14 ;  /* 0x0000000219187825 */ /* 0x000fe200078e020e */
[----:B------:R0:W5:Y:S03]  /*0830*/  LDG.E.EL.U16 R8, desc[UR6][R10.64] ;  /* 0x000000060a087981 */ /* 0x000166000c2e1500 */
[----:B------:R-:W-:Y:S02]  /*0840*/  FFMA R19, R21, R21, R19 ;  /* 0x0000001515137223 */ /* 0x000fe40000000013 */
[----:B------:R-:W5:Y:S01]  /*0850*/  LDG.E.EL.U16 R24, desc[UR6][R24.64] ;  /* 0x0000000618187981 */ /* 0x000f62000c2e1500 */
[----:B0-----:R-:W-:-:S05]  /*0860*/  IMAD.WIDE R10, R17, 0x2, R12 ;  /* 0x00000002110a7825 */ /* 0x001fca00078e020c */
[----:B------:R4:W5:Y:S01]  /*0870*/  LDG.E.EL.U16 R21, desc[UR6][R10.64] ;  /* 0x000000060a157981 */ /* 0x000962000c2e1500 */
[----:B--2---:R-:W-:Y:S02]  /*0880*/  HADD2.F32 R26, -RZ, R26.H0_H0 ;  /* 0x2000001aff1a7230 */ /* 0x004fe40000004100 */
[----:B---3--:R-:W-:-:S05]  /*0890*/  HADD2.F32 R27, -RZ, R27.H0_H0 ;  /* 0x2000001bff1b7230 */ /* 0x008fca0000004100 */
[----:B------:R-:W-:Y:S01]  /*08a0*/  FADD R29, R26, R27 ;  /* 0x0000001b1a1d7221 */ /* 0x000fe20000000000 */
[----:B------:R-:W-:Y:S01]  /*08b0*/  IMAD.WIDE R26, R17, 0x2, R14 ;  /* 0x00000002111a7825 */ /* 0x000fe200078e020e */
[----:B------:R-:W-:-:S04]  /*08c0*/  IADD3 R17, R9, 0x30, RZ ;  /* 0x0000003009117810 */ /* 0x000fc80007ffe0ff */
[----:B------:R-:W-:Y:S01]  /*08d0*/  LOP3.LUT R17, R6, R17, RZ, 0xfc, !PT ;  /* 0x0000001106117212 */ /* 0x000fe200078efcff */
[----:B------:R0:W2:Y:S01]  /*08e0*/  LDG.E.EL.U16 R26, desc[UR6][R26.64] ;  /* 0x000000061a1a7981 */ /* 0x0000a2000c2e1500 */
[----:B----4-:R-:W-:Y:S02]  /*08f0*/  HADD2.F32 R10, -RZ, R16.H0_H0 ;  /* 0x20000010ff0a7230 */ /* 0x010fe40000004100 */
[----:B------:R-:W-:Y:S01]  /*0900*/  FFMA R29, R29, R29, R19 ;  /* 0x0000001d1d1d7223 */ /* 0x000fe20000000013 */
[----:B-----5:R-:W-:Y:S02]  /*0910*/  HADD2.F32 R11, -RZ, R18.H0_H0 ;  /* 0x20000012ff0b7230 */ /* 0x020fe40000004100 */
[----:B------:R-:W-:-:S04]  /*0920*/  IMAD.WIDE R18, R17, 0x2, R12 ;  /* 0x0000000211127825 */ /* 0x000fc800078e020c */
[----:B------:R-:W-:Y:S01]  /*0930*/  FADD R10, R10, R11 ;  /* 0x0000000b0a0a7221 */ /* 0x000fe20000000000 */
[----:B------:R-:W-:Y:S01]  /*0940*/  IMAD.WIDE R16, R17, 0x2, R14 ;  /* 0x0000000211107825 */ /* 0x000fe200078e020e */
[----:B------:R-:W-:Y:S01]  /*0950*/  IADD3 R11, R9, 0x34, RZ ;  /* 0x00000034090b7810 */ /* 0x000fe20007ffe0ff */
[----:B------:R1:W3:Y:S03]  /*0960*/  LDG.E.EL.U16 R23, desc[UR6][R18.64] ;  /* 0x0000000612177981 */ /* 0x0002e6000c2e1500 */
[----:B------:R-:W-:Y:S01]  /*0970*/  LOP3.LUT R11, R6, R11, RZ, 0xfc, !PT ;  /* 0x0000000b060b7212 */ /* 0x000fe200078efcff */
[----:B------:R4:W5:Y:S01]  /*0980*/  LDG.E.EL.U16 R25, desc[UR6][R16.64] ;  /* 0x0000000610197981 */ /* 0x000962000c2e1500 */
[----:B0-----:R-:W-:Y:S01]  /*0990*/  FFMA R27, R10, R10, R29 ;  /* 0x0000000a0a1b7223 */ /* 0x001fe2000000001d */
[----:B------:R-:W-:Y:S02]  /*09a0*/  HADD2.F32 R20, -RZ, R20.H0_H0 ;  /* 0x20000014ff147230 */ /* 0x000fe40000004100 */
[----:B-1----:R-:W-:Y:S01]  /*09b0*/  IMAD.WIDE R18, R11, 0x2, R12 ;  /* 0x000000020b127825 */ /* 0x002fe200078e020c */
[----:B----4-:R-:W-:-:S03]  /*09c0*/  IADD3 R17, R9, 0x38, RZ ;  /* 0x0000003809117810 */ /* 0x010fc60007ffe0ff */
[----:B------:R-:W-:Y:S02]  /*09d0*/  HADD2.F32 R22, -RZ, R22.H0_H0 ;  /* 0x20000016ff167230 */ /* 0x000fe40000004100 */
[----:B------:R-:W4:Y:S01]  /*09e0*/  LDG.E.EL.U16 R18, desc[UR6][R18.64] ;  /* 0x0000000612127981 */ /* 0x000f22000c2e1500 */
[----:B------:R-:W-:Y:S01]  /*09f0*/  IMAD.WIDE R10, R11, 0x2, R14 ;  /* 0x000000020b0a7825 */ /* 0x000fe200078e020e */
[----:B------:R-:W-:-:S03]  /*0a00*/  LOP3.LUT R29, R6, R17, RZ, 0xfc, !PT ;  /* 0x00000011061d7212 */ /* 0x000fc600078efcff */
[----:B------:R-:W-:Y:S02]  /*0a10*/  FADD R20, R20, R22 ;  /* 0x0000001614147221 */ /* 0x000fe40000000000 */
[----:B------:R0:W4:Y:S01]  /*0a20*/  LDG.E.EL.U16 R22, desc[UR6][R10.64] ;  /* 0x000000060a167981 */ /* 0x000122000c2e1500 */
[----:B------:R-:W-:-:S04]  /*0a30*/  IMAD.WIDE R16, R29, 0x2, R14 ;  /* 0x000000021d107825 */ /* 0x000fc800078e020e */
[----:B0-----:R-:W-:Y:S02]  /*0a40*/  IMAD.WIDE R10, R29, 0x2, R12 ;  /* 0x000000021d0a7825 */ /* 0x001fe400078e020c */
[----:B------:R-:W4:Y:S04]  /*0a50*/  LDG.E.EL.U16 R29, desc[UR6][R16.64] ;  /* 0x00000006101d7981 */ /* 0x000f28000c2e1500 */
[----:B------:R0:W4:Y:S01]  /*0a60*/  LDG.E.EL.U16 R19, desc[UR6][R10.64] ;  /* 0x000000060a137981 */ /* 0x000122000c2e1500 */
[----:B------:R-:W-:Y:S02]  /*0a70*/  HADD2.F32 R28, -RZ, R28.H0_H0 ;  /* 0x2000001cff1c7230 */ /* 0x000fe40000004100 */
[----:B------:R-:W-:Y:S02]  /*0a80*/  HADD2.F32 R7, -RZ, R7.H0_H0 ;  /* 0x20000007ff077230 */ /* 0x000fe40000004100 */
[----:B------:R-:W-:Y:S01]  /*0a90*/  FFMA R27, R20, R20, R27 ;  /* 0x00000014141b7223 */ /* 0x000fe2000000001b */
[----:B------:R-:W-:-:S02]  /*0aa0*/  IADD3 R20, R9, 0x3c, RZ ;  /* 0x0000003c09147810 */ /* 0x000fc40007ffe0ff */
[----:B------:R-:W-:Y:S02]  /*0ab0*/  FADD R28, R28, R7 ;  /* 0x000000071c1c7221 */ /* 0x000fe40000000000 */
[----:B0-----:R-:W-:Y:S02]  /*0ac0*/  LOP3.LUT R11, R6, R20, RZ, 0xfc, !PT ;  /* 0x00000014060b7212 */ /* 0x001fe400078efcff */
[----:B------:R-:W-:Y:S01]  /*0ad0*/  FFMA R27, R28, R28, R27 ;  /* 0x0000001c1c1b7223 */ /* 0x000fe2000000001b */
[----:B------:R-:W-:Y:S02]  /*0ae0*/  HADD2.F32 R8, -RZ, R8.H0_H0 ;  /* 0x20000008ff087230 */ /* 0x000fe40000004100 */
[----:B------:R-:W-:Y:S02]  /*0af0*/  HADD2.F32 R7, -RZ, R24.H0_H0 ;  /* 0x20000018ff077230 */ /* 0x000fe40000004100 */
[----:B------:R-:W-:-:S04]  /*0b00*/  IMAD.WIDE R16, R11, 0x2, R12 ;  /* 0x000000020b107825 */ /* 0x000fc800078e020c */
[----:B------:R-:W-:Y:S01]  /*0b10*/  FADD R8, R8, R7 ;  /* 0x0000000708087221 */ /* 0x000fe20000000000 */
[----:B------:R-:W-:-:S04]  /*0b20*/  IMAD.WIDE R10, R11, 0x2, R14 ;  /* 0x000000020b0a7825 */ /* 0x000fc800078e020e */
[----:B------:R-:W-:Y:S02]  /*0b30*/  HADD2.F32 R21, -RZ, R21.H0_H0 ;  /* 0x20000015ff157230 */ /* 0x000fe40000004100 */
[----:B------:R-:W-:Y:S01]  /*0b40*/  FFMA R27, R8, R8, R27 ;  /* 0x00000008081b7223 */ /* 0x000fe2000000001b */
[----:B------:R-:W-:Y:S01]  /*0b50*/  IADD3 R28, R9, 0x44, RZ ;  /* 0x00000044091c7810 */ /* 0x000fe20007ffe0ff */
[----:B------:R-:W4:Y:S01]  /*0b60*/  LDG.E.EL.U16 R8, desc[UR6][R10.64] ;  /* 0x000000060a087981 */ /* 0x000f22000c2e1500 */
[----:B------:R-:W-:Y:S02]  /*0b70*/  IADD3 R7, R9, 0x40, RZ ;  /* 0x0000004009077810 */ /* 0x000fe40007ffe0ff */
[C---:B------:R-:W-:Y:S02]  /*0b80*/  LOP3.LUT R28, R6.reuse, R28, RZ, 0xfc, !PT ;  /* 0x0000001c061c7212 */ /* 0x040fe400078efcff */
[----:B------:R-:W-:Y:S02]  /*0b90*/  LOP3.LUT R24, R6, R7, RZ, 0xfc, !PT ;  /* 0x0000000706187212 */ /* 0x000fe400078efcff */
[----:B------:R0:W4:Y:S02]  /*0ba0*/  LDG.E.EL.U16 R7, desc[UR6][R16.64] ;  /* 0x0000000610077981 */ /* 0x000124000c2e1500 */
[----:B0-----:R-:W-:-:S04]  /*0bb0*/  IMAD.WIDE R16, R28, 0x2, R12 ;  /* 0x000000021c107825 */ /* 0x001fc800078e020c */
[----:B--2---:R-:W-:-:S05]  /*0bc0*/  HADD2.F32 R26, -RZ, R26.H0_H0 ;  /* 0x2000001aff1a7230 */ /* 0x004fca0000004100 */
[----:B------:R-:W-:-:S04]  /*0bd0*/  FADD R26, R21, R26 ;  /* 0x0000001a151a7221 */ /* 0x000fc80000000000 */
[----:B------:R-:W-:Y:S01]  /*0be0*/  FFMA R27, R26, R26, R27 ;  /* 0x0000001a1a1b7223 */ /* 0x000fe2000000001b */
[----:B---3--:R-:W-:Y:S02]  /*0bf0*/  HADD2.F32 R26, -RZ, R23.H0_H0 ;  /* 0x20000017ff1a7230 */ /* 0x008fe40000004100 */
[----:B-----5:R-:W-:Y:S02]  /*0c00*/  HADD2.F32 R11, -RZ, R25.H0_H0 ;  /* 0x20000019ff0b7230 */ /* 0x020fe40000004100 */
[----:B------:R-:W-:-:S04]  /*0c10*/  IMAD.WIDE R20, R24, 0x2, R12 ;  /* 0x0000000218147825 */ /* 0x000fc800078e020c */
[----:B------:R-:W-:Y:S01]  /*0c20*/  FADD R10, R26, R11 ;  /* 0x0000000b1a0a7221 */ /* 0x000fe20000000000 */
[----:B------:R-:W-:Y:S01]  /*0c30*/  IADD3 R11, R9, 0x48, RZ ;  /* 0x00000048090b7810 */ /* 0x000fe20007ffe0ff */
[----:B------:R-:W-:Y:S01]  /*0c40*/  IMAD.WIDE R24, R24, 0x2, R14 ;  /* 0x0000000218187825 */ /* 0x000fe200078e020e */
[----:B------:R0:W2:Y:S03]  /*0c50*/  LDG.E.EL.U16 R26, desc[UR6][R16.64] ;  /* 0x00000006101a7981 */ /* 0x0000a6000c2e1500 */
[----:B------:R-:W-:Y:S01]  /*0c60*/  FFMA R27, R10, R10, R27 ;  /* 0x0000000a0a1b7223 */ /* 0x000fe2000000001b */
[----:B----4-:R-:W-:Y:S01]  /*0c70*/  HADD2.F32 R18, -RZ, R18.H0_H0 ;  /* 0x20000012ff127230 */ /* 0x010fe20000004100 */
[----:B------:R1:W3:Y:S04]  /*0c80*/  LDG.E.EL.U16 R23, desc[UR6][R20.64] ;  /* 0x0000000614177981 */ /* 0x0002e8000c2e1500 */
[----:B------:R4:W5:Y:S01]  /*0c90*/  LDG.E.EL.U16 R24, desc[UR6][R24.64] ;  /* 0x0000000618187981 */ /* 0x000962000c2e1500 */
[----:B0-----:R-:W-:Y:S01]  /*0ca0*/  LOP3.LUT R17, R6, R11, RZ, 0xfc, !PT ;  /* 0x0000000b06117212 */ /* 0x001fe200078efcff */
[----:B------:R-:W-:-:S04]  /*0cb0*/  IMAD.WIDE R10, R28, 0x2, R14 ;  /* 0x000000021c0a7825 */ /* 0x000fc800078e020e */
[----:B------:R-:W-:Y:S02]  /*0cc0*/  HADD2.F32 R28, -RZ, R22.H0_H0 ;  /* 0x20000016ff1c7230 */ /* 0x000fe40000004100 */
[C---:B-1----:R-:W-:Y:S01]  /*0cd0*/  IMAD.WIDE R20, R17.reuse, 0x2, R12 ;  /* 0x0000000211147825 */ /* 0x042fe200078e020c */
[----:B------:R0:W5:Y:S01]  /*0ce0*/  LDG.E.EL.U16 R22, desc[UR6][R10.64] ;  /* 0x000000060a167981 */ /* 0x000162000c2e1500 */
[----:B----4-:R-:W-:Y:S02]  /*0cf0*/  IADD3 R25, R9, 0x4c, RZ ;  /* 0x0000004c09197810 */ /* 0x010fe40007ffe0ff */
[----:B------:R-:W-:Y:S01]  /*0d00*/  FADD R18, R18, R28 ;  /* 0x0000001c12127221 */ /* 0x000fe20000000000 */
[----:B------:R-:W-:Y:S01]  /*0d10*/  IMAD.WIDE R16, R17, 0x2, R14 ;  /* 0x0000000211107825 */ /* 0x000fe200078e020e */
[----:B------:R-:W-:Y:S01]  /*0d20*/  IADD3 R9, R9, 0x50, RZ ;  /* 0x0000005009097810 */ /* 0x000fe20007ffe0ff */
[----:B------:R1:W4:Y:S02]  /*0d30*/  LDG.E.EL.U16 R20, desc[UR6][R20.64] ;  /* 0x0000000614147981 */ /* 0x000324000c2e1500 */
[----:B------:R-:W-:Y:S01]  /*0d40*/  HADD2.F32 R28, -RZ, R29.H0_H0 ;  /* 0x2000001dff1c7230 */ /* 0x000fe20000004100 */
[----:B------:R-:W-:Y:S01]  /*0d50*/  LOP3.LUT R29, R6, R25, RZ, 0xfc, !PT ;  /* 0x00000019061d7212 */ /* 0x000fe200078efcff */
[----:B------:R-:W-:Y:S01]  /*0d60*/  HADD2.F32 R19, -RZ, R19.H0_H0 ;  /* 0x20000013ff137230 */ /* 0x000fe20000004100 */
[----:B------:R1:W4:Y:S01]  /*0d70*/  LDG.E.EL.U16 R25, desc[UR6][R16.64] ;  /* 0x0000000610197981 */ /* 0x000322000c2e1500 */
[----:B------:R-:W-:-:S02]  /*0d80*/  FFMA R27, R18, R18, R27 ;  /* 0x00000012121b7223 */ /* 0x000fc4000000001b */
[----:B0-----:R-:W-:-:S04]  /*0d90*/  IMAD.WIDE R10, R29, 0x2, R14 ;  /* 0x000000021d0a7825 */ /* 0x001fc800078e020e */
[----:B-1----:R-:W-:Y:S01]  /*0da0*/  FADD R21, R19, R28 ;  /* 0x0000001c13157221 */ /* 0x002fe20000000000 */
[----:B------:R-:W-:Y:S01]  /*0db0*/  IMAD.WIDE R18, R29, 0x2, R12 ;  /* 0x000000021d127825 */ /* 0x000fe200078e020c */
[----:B------:R-:W4:Y:S01]  /*0dc0*/  LDG.E.EL.U16 R10, desc[UR6][R10.64] ;  /* 0x000000060a0a7981 */ /* 0x000f22000c2e1500 */
[----:B------:R-:W-:-:S04]  /*0dd0*/  LOP3.LUT R17, R6, R9, RZ, 0xfc, !PT ;  /* 0x0000000906117212 */ /* 0x000fc800078efcff */
[----:B------:R-:W4:Y:S01]  /*0de0*/  LDG.E.EL.U16 R18, desc[UR6][R18.64] ;  /* 0x0000000612127981 */ /* 0x000f22000c2e1500 */
[----:B------:R-:W-:-:S04]  /*0df0*/  IMAD.WIDE R28, R17, 0x2, R12 ;  /* 0x00000002111c7825 */ /* 0x000fc800078e020c */
[----:B------:R-:W-:Y:S02]  /*0e00*/  IMAD.WIDE R16, R17, 0x2, R14 ;  /* 0x0000000211107825 */ /* 0x000fe400078e020e */
[----:B------:R-:W4:Y:S04]  /*0e10*/  LDG.E.EL.U16 R28, desc[UR6][R28.64] ;  /* 0x000000061c1c7981 */ /* 0x000f28000c2e1500 */
[----:B------:R-:W4:Y:S01]  /*0e20*/  LDG.E.EL.U16 R16, desc[UR6][R16.64] ;  /* 0x0000000610107981 */ /* 0x000f22000c2e1500 */
[----:B------:R-:W-:Y:S01]  /*0e30*/  FFMA R27, R21, R21, R27 ;  /* 0x00000015151b7223 */ /* 0x000fe2000000001b */
[----:B------:R-:W-:Y:S02]  /*0e40*/  HADD2.F32 R8, -RZ, R8.H0_H0 ;  /* 0x20000008ff087230 */ /* 0x000fe40000004100 */
[----:B------:R-:W-:-:S05]  /*0e50*/  HADD2.F32 R7, -RZ, R7.H0_H0 ;  /* 0x20000007ff077230 */ /* 0x000fca0000004100 */
[----:B------:R-:W-:-:S04]  /*0e60*/  FADD R8, R7, R8 ;  /* 0x0000000807087221 */ /* 0x000fc80000000000 */
[----:B------:R-:W-:Y:S01]  /*0e70*/  FFMA R27, R8, R8, R27 ;  /* 0x00000008081b7223 */ /* 0x000fe2000000001b */
[----:B------:R-:W-:Y:S01]  /*0e80*/  ISETP.GE.U32.AND P0, PT, R9, 0xffc, PT ;  /* 0x00000ffc0900780c */ /* 0x000fe20003f06070 */
[----:B--2---:R-:W-:Y:S02]  /*0e90*/  HADD2.F32 R26, -RZ, R26.H0_H0 ;  /* 0x2000001aff1a7230 */ /* 0x004fe40000004100 */
[----:B---3--:R-:W-:Y:S02]  /*0ea0*/  HADD2.F32 R23, -RZ, R23.H0_H0 ;  /* 0x20000017ff177230 */ /* 0x008fe40000004100 */
[----:B-----5:R-:W-:-:S05]  /*0eb0*/  HADD2.F32 R24, -RZ, R24.H0_H0 ;  /* 0x20000018ff187230 */ /* 0x020fca0000004100 */
[----:B------:R-:W-:Y:S01]  /*0ec0*/  FADD R24, R23, R24 ;  /* 0x0000001817187221 */ /* 0x000fe20000000000 */
[----:B------:R-:W-:-:S03]  /*0ed0*/  HADD2.F32 R7, -RZ, R22.H0_H0 ;  /* 0x20000016ff077230 */ /* 0x000fc60000004100 */
[----:B------:R-:W-:Y:S01]  /*0ee0*/  FFMA R27, R24, R24, R27 ;  /* 0x00000018181b7223 */ /* 0x000fe2000000001b */
[----:B----4-:R-:W-:Y:S02]  /*0ef0*/  HADD2.F32 R20, -RZ, R20.H0_H0 ;  /* 0x20000014ff147230 */ /* 0x010fe40000004100 */
[----:B------:R-:W-:Y:S01]  /*0f00*/  FADD R26, R26, R7 ;  /* 0x000000071a1a7221 */ /* 0x000fe20000000000 */
[----:B------:R-:W-:-:S03]  /*0f10*/  HADD2.F32 R25, -RZ, R25.H0_H0 ;  /* 0x20000019ff197230 */ /* 0x000fc60000004100 */
[----:B------:R-:W-:Y:S02]  /*0f20*/  FFMA R27, R26, R26, R27 ;  /* 0x0000001a1a1b7223 */ /* 0x000fe4000000001b */
[----:B------:R-:W-:Y:S01]  /*0f30*/  FADD R20, R20, R25 ;  /* 0x0000001914147221 */ /* 0x000fe20000000000 */
[----:B------:R-:W-:Y:S02]  /*0f40*/  HADD2.F32 R11, -RZ, R10.H0_H0 ;  /* 0x2000000aff0b7230 */ /* 0x000fe40000004100 */
[----:B------:R-:W-:Y:S02]  /*0f50*/  HADD2.F32 R18, -RZ, R18.H0_H0 ;  /* 0x20000012ff127230 */ /* 0x000fe40000004100 */
[----:B------:R-:W-:-:S03]  /*0f60*/  FFMA R27, R20, R20, R27 ;  /* 0x00000014141b7223 */ /* 0x000fc6000000001b */
[----:B------:R-:W-:Y:S01]  /*0f70*/  FADD R18, R18, R11 ;  /* 0x0000000b12127221 */ /* 0x000fe20000000000 */
[----:B------:R-:W-:Y:S02]  /*0f80*/  HADD2.F32 R28, -RZ, R28.H0_H0 ;  /* 0x2000001cff1c7230 */ /* 0x000fe40000004100 */
[----:B------:R-:W-:Y:S02]  /*0f90*/  HADD2.F32 R7, -RZ, R16.H0_H0 ;  /* 0x20000010ff077230 */ /* 0x000fe40000004100 */
[----:B------:R-:W-:-:S03]  /*0fa0*/  FFMA R18, R18, R18, R27 ;  /* 0x0000001212127223 */ /* 0x000fc6000000001b */
[----:B------:R-:W-:-:S04]  /*0fb0*/  FADD R7, R28, R7 ;  /* 0x000000071c077221 */ /* 0x000fc80000000000 */
[----:B------:R-:W-:Y:S01]  /*0fc0*/  FFMA R22, R7, R7, R18 ;  /* 0x0000000707167223 */ /* 0x000fe20000000012 */
[----:B------:R-:W-:Y:S06]  /*0fd0*/  @!P0 BRA `(.L_x_1) ;  /* 0xfffffff000d88947 */ /* 0x000fec000383ffff */
.L_x_0:
[----:B------:R-:W-:Y:S05]  /*0fe0*/  WARPSYNC.ALL ;  /* 0x0000000000007948 */ /* 0x000fea0003800000 */
[----:B------:R-:W1:Y:S01]  /*0ff0*/  SHFL.BFLY PT, R7, R22, 0x2, 0x1f ;  /* 0x0c401f0016077f89 */ /* 0x000e6200000e0000 */
[----:B------:R-:W2:Y:S01]  /*1000*/  S2UR UR5, SR_CgaCtaId ;  /* 0x00000000000579c3 */ /* 0x000ea20000008800 */
[----:B------:R-:W-:Y:S02]  /*1010*/  MOV R17, 0x39800000 ;  /* 0x3980000000117802 */ /* 0x000fe40000000f00 */
[----:B------:R-:W-:Y:S02]  /*1020*/  LOP3.LUT P0, RZ, R0, 0xfc, RZ, 0xc0, !PT ;  /* 0x000000fc00ff7812 */ /* 0x000fe4000780c0ff */
[----:B------:R-:W-:-:S03]  /*1030*/  LOP3.LUT R3, R3, 0x3, R0, 0xf8, !PT ;  /* 0x0000000303037812 */ /* 0x000fc600078ef800 */
[----:B------:R-:W3:Y:S01]  /*1040*/  LDC.64 R14, c[0x0][0x210] ;  /* 0x00008400ff0e7b82 */ /* 0x000ee20000000a00 */
[----:B------:R-:W-:-:S07]  /*1050*/  ISETP.LT.AND P0, PT, R3, UR8, !P0 ;  /* 0x0000000803007c0c */ /* 0x000fce000c701270 */
[----:B------:R-:W4:Y:S01]  /*1060*/  LDC.64 R12, c[0x0][0x228] ;  /* 0x00008a00ff0c7b82 */ /* 0x000f220000000a00 */
[----:B-1----:R-:W-:-:S07]  /*1070*/  FADD R7, R7, R22 ;  /* 0x0000001607077221 */ /* 0x002fce0000000000 */
[----:B------:R-:W1:Y:S01]  /*1080*/  LDC.64 R10, c[0x0][0x230] ;  /* 0x00008c00ff0a7b82 */ /* 0x000e620000000a00 */
[----:B------:R-:W5:Y:S01]  /*1090*/  SHFL.BFLY PT, R8, R7, 0x1, 0x1f ;  /* 0x0c201f0007087f89 */ /* 0x000f6200000e0000 */
[----:B------:R-:W-:Y:S02]  /*10a0*/  UMOV UR4, 0x400 ;  /* 0x0000040000047882 */ /* 0x000fe40000000000 */
[----:B--2---:R-:W-:Y:S01]  /*10b0*/  UPRMT UR4, UR5, 0x654, UR4 ;  /* 0x0000065405047896 */ /* 0x004fe20008000004 */
[----:B---3--:R-:W-:-:S05]  /*10c0*/  IMAD.WIDE R14, R3, 0x4, R14 ;  /* 0x00000004030e7825 */ /* 0x008fca00078e020e */
[----:B------:R-:W-:Y:S02]  /*10d0*/  LEA R9, R2, UR4, 0x2 ;  /* 0x0000000402097c11 */ /* 0x000fe4000f8e10ff */
[----:B------:R-:W1:Y:S01]  /*10e0*/  LDC.64 R2, c[0x0][0x218] ;  /* 0x00008600ff027b82 */ /* 0x000e620000000a00 */
[----:B----4-:R-:W-:-:S04]  /*10f0*/  IMAD.WIDE.U32 R12, R5, 0x2, R12 ;  /* 0x00000002050c7825 */ /* 0x010fc800078e000c */
[----:B-----5:R-:W-:Y:S01]  /*1100*/  FADD R16, R7, R8 ;  /* 0x0000000807107221 */ /* 0x020fe20000000000 */
[----:B------:R-:W-:Y:S02]  /*1110*/  LEA R8, R5, UR4, 0x2 ;  /* 0x0000000405087c11 */ /* 0x000fe4000f8e10ff */
[----:B------:R-:W-:Y:S02]  /*1120*/  MOV R5, R13 ;  /* 0x0000000d00057202 */ /* 0x000fe40000000f00 */
[----:B------:R2:W-:Y:S01]  /*1130*/  STS [R9], R16 ;  /* 0x0000001009007388 */ /* 0x0005e20000000800 */
[----:B------:R-:W-:Y:S01]  /*1140*/  MOV R13, 0xfffffffc ;  /* 0xfffffffc000d7802 */ /* 0x000fe20000000f00 */
[----:B------:R-:W-:Y:S01]  /*1150*/  BAR.SYNC.DEFER_BLOCKING 0x0 ;  /* 0x0000000000007b1d */ /* 0x000fe20000010000 */
[----:B--2---:R-:W-:-:S05]  /*1160*/  FFMA R16, R16, R17, 9.9999997473787516356e-06 ;  /* 0x3727c5ac10107423 */ /* 0x004fca0000000011 */
[----:B------:R-:W2:Y:S02]  /*1170*/  LDS R8, [R8] ;  /* 0x0000000008087984 */ /* 0x000ea40000000800 */
[----:B--2---:R-:W-:Y:S02]  /*1180*/  FFMA R7, R8, R17, 9.9999997473787516356e-06 ;  /* 0x3727c5ac08077423 */ /* 0x004fe40000000011 */
[----:B------:R-:W1:Y:S04]  /*1190*/  LDC.64 R8, c[0x0][0x220] ;  /* 0x00008800ff087b82 */ /* 0x000e680000000a00 */
[----:B------:R-:W2:Y:S04]  /*11a0*/  MUFU.RSQ R7, R7 ;  /* 0x0000000700077308 */ /* 0x000ea80000001400 */
[----:B------:R-:W-:Y:S06]  /*11b0*/  BAR.SYNC.DEFER_BLOCKING 0x0 ;  /* 0x0000000000007b1d */ /* 0x000fec0000010000 */
[----:B--2---:R2:W-:Y:S01]  /*11c0*/  @P0 STG.E desc[UR6][R14.64], R7 ;  /* 0x000000070e000986 */ /* 0x0045e2000c101906 */
[----:B------:R-:W-:-:S02]  /*11d0*/  LOP3.LUT P0, RZ, R0, 0xf0, RZ, 0xc0, !PT ;  /* 0x000000f000ff7812 */ /* 0x000fc4000780c0ff */
[----:B------:R0:W0:Y:S02]  /*11e0*/  MUFU.RSQ R0, R16 ;  /* 0x0000001000007308 */ /* 0x0000240000001400 */
[----:B------:R-:W-:Y:S02]  /*11f0*/  ISETP.LT.AND P0, PT, R4, UR8, !P0 ;  /* 0x0000000804007c0c */ /* 0x000fe4000c701270 */
[----:B------:R-:W-:Y:S02]  /*1200*/  MOV R4, R12 ;  /* 0x0000000c00047202 */ /* 0x000fe40000000f00 */
[----:B-12---:R-:W-:-:S09]  /*1210*/  MOV R7, 0xffffffff ;  /* 0xffffffff00077802 */ /* 0x006fd20000000f00 */
.L_x_2:
[----:B------:R-:W-:Y:S01]  /*1220*/  IADD3 R13, P2, R13, 0x4, RZ ;  /* 0x000000040d0d7810 */ /* 0x000fe20007f5e0ff */
[----:B------:R-:W2:Y:S01]  /*1230*/  LDG.E.EL.U16 R12, desc[UR6][R4.64] ;  /* 0x00000006040c7981 */ /* 0x000ea2000c2e1500 */
[----:B------:R-:W-:Y:S02]  /*1240*/  PRMT R18, RZ, 0x7610, R18 ;  /* 0x00007610ff127816 */ /* 0x000fe40000000012 */
[----:B------:R-:W-:Y:S02]  /*1250*/  LOP3.LUT R21, R6, R13, RZ, 0xfc, !PT ;  /* 0x0000000d06157212 */ /* 0x000fe400078efcff */
[----:B0-----:R-:W-:-:S03]  /*1260*/  PRMT R19, RZ, 0x7610, R19 ;  /* 0x00007610ff137816 */ /* 0x001fc60000000013 */
[----:B------:R-:W-:-:S04]  /*1270*/  IMAD.WIDE R14, R21, 0x2, R2 ;  /* 0x00000002150e7825 */ /* 0x000fc800078e0202 */
[C---:B------:R-:W-:Y:S01]  /*1280*/  IMAD.WIDE R16, R21.reuse, 0x2, R8 ;  /* 0x0000000215107825 */ /* 0x040fe200078e0208 */
[----:B------:R0:W3:Y:S04]  /*1290*/  @!P1 LDG.E.EF.U16 R18, desc[UR6][R14.64] ;  /* 0x000000060e129981 */ /* 0x0000e8000c0e1500 */
[----:B------:R-:W4:Y:S01]  /*12a0*/  @!P1 LDG.E.EF.U16 R19, desc[UR6][R16.64] ;  /* 0x0000000610139981 */ /* 0x000f22000c0e1500 */
[----:B------:R-:W-:Y:S01]  /*12b0*/  IADD3.X R7, RZ, R7, RZ, P2, !PT ;  /* 0x00000007ff077210 */ /* 0x000fe200017fe4ff */
[----:B0-----:R-:W-:Y:S01]  /*12c0*/  IMAD.WIDE R14, R21, 0x2, R10 ;  /* 0x00000002150e7825 */ /* 0x001fe200078e020a */
[----:B------:R-:W-:-:S04]  /*12d0*/  ISETP.GE.U32.AND P2, PT, R13, 0xffc, PT ;  /* 0x00000ffc0d00780c */ /* 0x000fc80003f46070 */
[----:B------:R-:W-:Y:S02]  /*12e0*/  ISETP.GE.U32.AND.EX P2, PT, R7, RZ, PT, P2 ;  /* 0x000000ff0700720c */ /* 0x000fe40003f46120 */
[----:B------:R-:W-:-:S04]  /*12f0*/  IADD3 R4, P3, R4, 0x8, RZ ;  /* 0x0000000804047810 */ /* 0x000fc80007f7e0ff */
[----:B------:R-:W-:Y:S01]  /*1300*/  IADD3.X R5, RZ, R5, RZ, P3, !PT ;  /* 0x00000005ff057210 */ /* 0x000fe20001ffe4ff */
[----:B--2---:R-:W-:Y:S02]  /*1310*/  HADD2.F32 R12, -RZ, R12.H0_H0 ;  /* 0x2000000cff0c7230 */ /* 0x004fe40000004100 */
[----:B---3--:R-:W-:Y:S02]  /*1320*/  HADD2.F32 R18, -RZ, R18.H0_H0 ;  /* 0x20000012ff127230 */ /* 0x008fe40000004100 */
[----:B----4-:R-:W-:-:S05]  /*1330*/  HADD2.F32 R19, -RZ, R19.H0_H0 ;  /* 0x20000013ff137230 */ /* 0x010fca0000004100 */
[----:B------:R-:W-:-:S04]  /*1340*/  FADD R19, R18, R19 ;  /* 0x0000001312137221 */ /* 0x000fc80000000000 */
[----:B------:R-:W-:-:S04]  /*1350*/  FMUL R19, R0, R19 ;  /* 0x0000001300137220 */ /* 0x000fc80000400000 */
[----:B------:R-:W-:-:S05]  /*1360*/  FMUL R19, R12, R19 ;  /* 0x000000130c137220 */ /* 0x000fca0000400000 */
[----:B------:R-:W-:-:S05]  /*1370*/  F2FP.F16.F32.PACK_AB R19, RZ, R19 ;  /* 0x00000013ff13723e */ /* 0x000fca00000000ff */
[----:B------:R0:W-:Y:S01]  /*1380*/  @P0 STG.E.U16 desc[UR6][R14.64], R19 ;  /* 0x000000130e000986 */ /* 0x0001e2000c101506 */
[----:B------:R-:W-:Y:S05]  /*1390*/  @!P2 BRA `(.L_x_2) ;  /* 0xfffffffc00a0a947 */ /* 0x000fea000383ffff */
[----:B------:R-:W-:Y:S05]  /*13a0*/  EXIT ;  /* 0x000000000000794d */ /* 0x000fea0003800000 */
.L_x_3:
[----:B------:R-:W-:-:S00]  /*13b0*/  BRA `(.L_x_3) ;  /* 0xfffffffc00fc7947 */ /* 0x000fc0000383ffff */
[----:B------:R-:W-:-:S00]  /*13c0*/  NOP ;  /* 0x0000000000007918 */ /* 0x000fc00000000000 */
        /* <DEDUP_REMOVED lines=11> */
.L_x_4:


//--------------------- .nv.global.init           --------------------------
	.section	.nv.global.init,"aw",@progbits
.nv.global.init:
	.type		_$_str,@object
	.size		_$_str,(.L_0 - _$_str)
_$_str:
        /*0000*/ 	.byte	0x5f, 0x5f, 0x43, 0x55, 0x44, 0x41, 0x5f, 0x46, 0x54, 0x5a, 0x00
.L_0:


//--------------------- .nv.shared.triton_red_fused__to_copy_add_mean_mul_pow_rsqrt_6 --------------------------
	.section	.nv.shared.triton_red_fused__to_copy_add_mean_mul_pow_rsqrt_6,"aw",@nobits
	.sectionflags	@""
	.align	16
	.zero		1024


//--------------------- .nv.constant0.triton_red_fused__to_copy_add_mean_mul_pow_rsqrt_6 --------------------------
	.section	.nv.constant0.triton_red_fused__to_copy_add_mean_mul_pow_rsqrt_6,"a",@progbits
	.sectionflags	@""
	.align	4
.nv.constant0.triton_red_fused__to_copy_add_mean_mul_pow_rsqrt_6:
	.zero		584
